//
// Generated by NVIDIA NVVM Compiler
//
// Compiler Build ID: CL-36424714
// Cuda compilation tools, release 13.0, V13.0.88
// Based on NVVM 20.0.0
//

.version 9.0
.target sm_100
.address_size 64

	// .globl	_Z14VectorAdditionPKfS0_Pfi

.visible .entry _Z14VectorAdditionPKfS0_Pfi(
	.param .u64 .ptr .align 1 _Z14VectorAdditionPKfS0_Pfi_param_0,
	.param .u64 .ptr .align 1 _Z14VectorAdditionPKfS0_Pfi_param_1,
	.param .u64 .ptr .align 1 _Z14VectorAdditionPKfS0_Pfi_param_2,
	.param .u32 _Z14VectorAdditionPKfS0_Pfi_param_3
)
{
	.reg .pred 	%p<2>;
	.reg .b32 	%r<6>;
	.reg .b32 	%f<4>;
	.reg .b64 	%rd<11>;

	ld.param.u64 	%rd1, [_Z14VectorAdditionPKfS0_Pfi_param_0];
	ld.param.u64 	%rd2, [_Z14VectorAdditionPKfS0_Pfi_param_1];
	ld.param.u64 	%rd3, [_Z14VectorAdditionPKfS0_Pfi_param_2];
	ld.param.u32 	%r2, [_Z14VectorAdditionPKfS0_Pfi_param_3];
	mov.u32 	%r3, %ctaid.x;
	mov.u32 	%r4, %ntid.x;
	mov.u32 	%r5, %tid.x;
	mad.lo.s32 	%r1, %r3, %r4, %r5;
	setp.ge.s32 	%p1, %r1, %r2;
	@%p1 bra 	$L__BB0_2;
	cvta.to.global.u64 	%rd4, %rd1;
	cvta.to.global.u64 	%rd5, %rd2;
	cvta.to.global.u64 	%rd6, %rd3;
	mul.wide.s32 	%rd7, %r1, 4;
	add.s64 	%rd8, %rd4, %rd7;
	ld.global.f32 	%f1, [%rd8];
	add.s64 	%rd9, %rd5, %rd7;
	ld.global.f32 	%f2, [%rd9];
	add.f32 	%f3, %f1, %f2;
	add.s64 	%rd10, %rd6, %rd7;
	st.global.f32 	[%rd10], %f3;
$L__BB0_2:
	ret;

}


// ===== COMPILED SASS (sm_100) =====

	.target	sm_100

	.elftype	@"ET_EXEC"


//--------------------- .note.nv.tkinfo           --------------------------
	.section	.note.nv.tkinfo,"",@"SHT_NOTE"
	.sectionflags	@"SHF_NOTE_NV_TKINFO"
	.tkinfo
        /*0018*/ 	.word	0x00000002
        /*0030*/ 	.string	""
        /*0030*/ 	.string	"ptxas"
        /*0030*/ 	.string	"Cuda compilation tools, release 13.0, V13.0.88"
        /*0030*/ 	.string	"Build cuda_13.0.r13.0/compiler.36424714_0"
        /*0030*/ 	.string	"-arch sm_100 -m 64 "



//--------------------- .note.nv.cuinfo           --------------------------
	.section	.note.nv.cuinfo,"",@"SHT_NOTE"
	.sectionflags	@"SHF_NOTE_NV_CUINFO"
        /*0018*/ 	.short	0x0002
        /*001a*/ 	.short	0x0064
        /*001c*/ 	.short	0x0082
	.zero		2


//--------------------- .nv.info                  --------------------------
	.section	.nv.info,"",@"SHT_CUDA_INFO"
	.align	4


	//----- nvinfo : EIATTR_REGCOUNT
	.align		4
        /*0000*/ 	.byte	0x04, 0x2f
        /*0002*/ 	.short	(.L_1 - .L_0)
	.align		4
.L_0:
        /*0004*/ 	.word	index@(_Z14VectorAdditionPKfS0_Pfi)
        /*0008*/ 	.word	0x0000000c


	//----- nvinfo : EIATTR_FRAME_SIZE
	.align		4
.L_1:
        /*000c*/ 	.byte	0x04, 0x11
        /*000e*/ 	.short	(.L_3 - .L_2)
	.align		4
.L_2:
        /*0010*/ 	.word	index@(_Z14VectorAdditionPKfS0_Pfi)
        /*0014*/ 	.word	0x00000000


	//----- nvinfo : EIATTR_MIN_STACK_SIZE
	.align		4
.L_3:
        /*0018*/ 	.byte	0x04, 0x12
        /*001a*/ 	.short	(.L_5 - .L_4)
	.align		4
.L_4:
        /*001c*/ 	.word	index@(_Z14VectorAdditionPKfS0_Pfi)
        /*0020*/ 	.word	0x00000000
.L_5:


//--------------------- .nv.compat                --------------------------
	.section	.nv.compat,"",@"SHT_CUDA_COMPAT_INFO"
	.align	4
        /*0000*/ 	.byte	0x02, 0x09, 0x00, 0x00, 0x02, 0x02, 0x01, 0x00, 0x02, 0x05, 0x05, 0x00, 0x03, 0x07, 0x01, 0x01
        /*0010*/ 	.byte	0x02, 0x03, 0x00, 0x00, 0x02, 0x06, 0x01, 0x00, 0x04, 0x0b, 0x08, 0x00, 0x09, 0x00, 0x00, 0x00
        /*0020*/ 	.byte	0x00, 0x00, 0x00, 0x00


//--------------------- .nv.info._Z14VectorAdditionPKfS0_Pfi --------------------------
	.section	.nv.info._Z14VectorAdditionPKfS0_Pfi,"",@"SHT_CUDA_INFO"
	.sectionflags	@""
	.align	4


	//----- nvinfo : EIATTR_CUDA_API_VERSION
	.align		4
        /*0000*/ 	.byte	0x04, 0x37
        /*0002*/ 	.short	(.L_7 - .L_6)
.L_6:
        /*0004*/ 	.word	0x00000082


	//----- nvinfo : EIATTR_KPARAM_INFO
	.align		4
.L_7:
        /*0008*/ 	.byte	0x04, 0x17
        /*000a*/ 	.short	(.L_9 - .L_8)
.L_8:
        /*000c*/ 	.word	0x00000000
        /*0010*/ 	.short	0x0003
        /*0012*/ 	.short	0x0018
        /*0014*/ 	.byte	0x00, 0xf0, 0x11, 0x00


	//----- nvinfo : EIATTR_KPARAM_INFO
	.align		4
.L_9:
        /*0018*/ 	.byte	0x04, 0x17
        /*001a*/ 	.short	(.L_11 - .L_10)
.L_10:
        /*001c*/ 	.word	0x00000000
        /*0020*/ 	.short	0x0002
        /*0022*/ 	.short	0x0010
        /*0024*/ 	.byte	0x00, 0xf5, 0x21, 0x00


	//----- nvinfo : EIATTR_KPARAM_INFO
	.align		4
.L_11:
        /*0028*/ 	.byte	0x04, 0x17
        /*002a*/ 	.short	(.L_13 - .L_12)
.L_12:
        /*002c*/ 	.word	0x00000000
        /*0030*/ 	.short	0x0001
        /*0032*/ 	.short	0x0008
        /*0034*/ 	.byte	0x00, 0xf5, 0x21, 0x00


	//----- nvinfo : EIATTR_KPARAM_INFO
	.align		4
.L_13:
        /*0038*/ 	.byte	0x04, 0x17
        /*003a*/ 	.short	(.L_15 - .L_14)
.L_14:
        /*003c*/ 	.word	0x00000000
        /*0040*/ 	.short	0x0000
        /*0042*/ 	.short	0x0000
        /*0044*/ 	.byte	0x00, 0xf5, 0x21, 0x00


	//----- nvinfo : EIATTR_SPARSE_MMA_MASK
	.align		4
.L_15:
        /*0048*/ 	.byte	0x03, 0x50
        /*004a*/ 	.short	0x0000


	//----- nvinfo : EIATTR_MAXREG_COUNT
	.align		4
        /*004c*/ 	.byte	0x03, 0x1b
        /*004e*/ 	.short	0x00ff


	//----- nvinfo : EIATTR_MERCURY_ISA_VERSION
	.align		4
        /*0050*/ 	.byte	0x03, 0x5f
        /*0052*/ 	.short	0x0101


	//----- nvinfo : EIATTR_VRC_CTA_INIT_COUNT
	.align		4
        /*0054*/ 	.byte	0x02, 0x4a
	.zero		1
	.zero		1


	//----- nvinfo : EIATTR_EXIT_INSTR_OFFSETS
	.align		4
        /*0058*/ 	.byte	0x04, 0x1c
        /*005a*/ 	.short	(.L_17 - .L_16)


	//   ....[0]....
.L_16:
        /*005c*/ 	.word	0x00000070


	//   ....[1]....
        /*0060*/ 	.word	0x00000130


	//----- nvinfo : EIATTR_CBANK_PARAM_SIZE
	.align		4
.L_17:
        /*0064*/ 	.byte	0x03, 0x19
        /*0066*/ 	.short	0x001c


	//----- nvinfo : EIATTR_PARAM_CBANK
	.align		4
        /*0068*/ 	.byte	0x04, 0x0a
        /*006a*/ 	.short	(.L_19 - .L_18)
	.align		4
.L_18:
        /*006c*/ 	.word	index@(.nv.constant0._Z14VectorAdditionPKfS0_Pfi)
        /*0070*/ 	.short	0x0380
        /*0072*/ 	.short	0x001c


	//----- nvinfo : EIATTR_SW_WAR
	.align		4
.L_19:
        /*0074*/ 	.byte	0x04, 0x36
        /*0076*/ 	.short	(.L_21 - .L_20)
.L_20:
        /*0078*/ 	.word	0x00000008
.L_21:


//--------------------- .nv.callgraph             --------------------------
	.section	.nv.callgraph,"",@"SHT_CUDA_CALLGRAPH"
	.align	4
	.sectionentsize	8
	.align		4
        /*0000*/ 	.word	0x00000000
	.align		4
        /*0004*/ 	.word	0xffffffff
	.align		4
        /*0008*/ 	.word	0x00000000
	.align		4
        /*000c*/ 	.word	0xfffffffe
	.align		4
        /*0010*/ 	.word	0x00000000
	.align		4
        /*0014*/ 	.word	0xfffffffd
	.align		4
        /*0018*/ 	.word	0x00000000
	.align		4
        /*001c*/ 	.word	0xfffffffc


//--------------------- .text._Z14VectorAdditionPKfS0_Pfi --------------------------
	.section	.text._Z14VectorAdditionPKfS0_Pfi,"ax",@progbits
	.align	128
        .global         _Z14VectorAdditionPKfS0_Pfi
        .type           _Z14VectorAdditionPKfS0_Pfi,@function
        .size           _Z14VectorAdditionPKfS0_Pfi,(.L_x_1 - _Z14VectorAdditionPKfS0_Pfi)
        .other          _Z14VectorAdditionPKfS0_Pfi,@"STO_CUDA_ENTRY STV_DEFAULT"
_Z14VectorAdditionPKfS0_Pfi:
.text._Z14VectorAdditionPKfS0_Pfi:
[----:B------:R-:W-:Y:S01]  /*0000*/  LDC R1, c[0x0][0x37c] ;  /* 0x0000df00ff017b82 */ /* 0x000fe20000000800 */
[----:B------:R-:W0:Y:S07]  /*0010*/  S2R R0, SR_TID.X ;  /* 0x0000000000007919 */ /* 0x000e2e0000002100 */
[----:B------:R-:W0:Y:S01]  /*0020*/  S2UR UR4, SR_CTAID.X ;  /* 0x00000000000479c3 */ /* 0x000e220000002500 */
[----:B------:R-:W1:Y:S07]  /*0030*/  LDCU UR5, c[0x0][0x398] ;  /* 0x00007300ff0577ac */ /* 0x000e6e0008000800 */
[----:B------:R-:W0:Y:S02]  /*0040*/  LDC R9, c[0x0][0x360] ;  /* 0x0000d800ff097b82 */ /* 0x000e240000000800 */
[----:B0-----:R-:W-:-:S05]  /*0050*/  IMAD R9, R9, UR4, R0 ;  /* 0x0000000409097c24 */ /* 0x001fca000f8e0200 */
[----:B-1----:R-:W-:-:S13]  /*0060*/  ISETP.GE.AND P0, PT, R9, UR5, PT ;  /* 0x0000000509007c0c */ /* 0x002fda000bf06270 */
[----:B------:R-:W-:Y:S05]  /*0070*/  @P0 EXIT ;  /* 0x000000000000094d */ /* 0x000fea0003800000 */
[----:B------:R-:W0:Y:S01]  /*0080*/  LDC.64 R2, c[0x0][0x380] ;  /* 0x0000e000ff027b82 */ /* 0x000e220000000a00 */
[----:B------:R-:W1:Y:S07]  /*0090*/  LDCU.64 UR4, c[0x0][0x358] ;  /* 0x00006b00ff0477ac */ /* 0x000e6e0008000a00 */
[----:B------:R-:W2:Y:S08]  /*00a0*/  LDC.64 R4, c[0x0][0x388] ;  /* 0x0000e200ff047b82 */ /* 0x000eb00000000a00 */
[----:B------:R-:W3:Y:S01]  /*00b0*/  LDC.64 R6, c[0x0][0x390] ;  /* 0x0000e400ff067b82 */ /* 0x000ee20000000a00 */
[----:B0-----:R-:W-:-:S06]  /*00c0*/  IMAD.WIDE R2, R9, 0x4, R2 ;  /* 0x0000000409027825 */ /* 0x001fcc00078e0202 */
[----:B-1----:R-:W4:Y:S01]  /*00d0*/  LDG.E R2, desc[UR4][R2.64] ;  /* 0x0000000402027981 */ /* 0x002f22000c1e1900 */
[----:B--2---:R-:W-:-:S06]  /*00e0*/  IMAD.WIDE R4, R9, 0x4, R4 ;  /* 0x0000000409047825 */ /* 0x004fcc00078e0204 */
[----:B------:R-:W4:Y:S01]  /*00f0*/  LDG.E R5, desc[UR4][R4.64] ;  /* 0x0000000404057981 */ /* 0x000f22000c1e1900 */
[----:B---3--:R-:W-:-:S04]  /*0100*/  IMAD.WIDE R6, R9, 0x4, R6 ;  /* 0x0000000409067825 */ /* 0x008fc800078e0206 */
[----:B----4-:R-:W-:-:S05]  /*0110*/  FADD R9, R2, R5 ;  /* 0x0000000502097221 */ /* 0x010fca0000000000 */
[----:B------:R-:W-:Y:S01]  /*0120*/  STG.E desc[UR4][R6.64], R9 ;  /* 0x0000000906007986 */ /* 0x000fe2000c101904 */
[----:B------:R-:W-:Y:S05]  /*0130*/  EXIT ;  /* 0x000000000000794d */ /* 0x000fea0003800000 */
.L_x_0:
[----:B------:R-:W-:-:S00]  /*0140*/  BRA `(.L_x_0) ;  /* 0xfffffffc00fc7947 */ /* 0x000fc0000383ffff */
[----:B------:R-:W-:-:S00]  /*0150*/  NOP ;  /* 0x0000000000007918 */ /* 0x000fc00000000000 */
        /* <DEDUP_REMOVED lines=10> */
.L_x_1:


//--------------------- .nv.shared.reserved.0     --------------------------
	.section	.nv.shared.reserved.0,"aw",@nobits
	.weak		__nv_reservedSMEM_offset_0_alias
	.size		__nv_reservedSMEM_offset_0_alias, 0, 64
	.other		__nv_reservedSMEM_offset_0_alias,@"STO_CUDA_RESERVED_SHARED STV_DEFAULT"
__nv_reservedSMEM_offset_0_alias:
	.zero		0
	.zero		64


//--------------------- .nv.constant0._Z14VectorAdditionPKfS0_Pfi --------------------------
	.section	.nv.constant0._Z14VectorAdditionPKfS0_Pfi,"a",@progbits
	.sectionflags	@""
	.align	4
.nv.constant0._Z14VectorAdditionPKfS0_Pfi:
	.zero		924


//--------------------- SYMBOLS --------------------------

	.type		.nv.reservedSmem.offset0,@object
	.size		.nv.reservedSmem.offset0,0x4
